	.headerflags	@"EF_CUDA_TEXMODE_UNIFIED EF_CUDA_64BIT_ADDRESS EF_CUDA_ACCELERATORS EF_CUDA_SM90 EF_CUDA_VIRTUAL_SM(EF_CUDA_SM90)"
	.elftype	@"ET_EXEC"


//--------------------- .nv.info                  --------------------------
	.section	.nv.info,"",@"SHT_CUDA_INFO"
	.align	4


	//----- nvinfo : EIATTR_REGCOUNT
	.align		4
        /*0000*/ 	.byte	0x04, 0x2f
        /*0002*/ 	.short	(.L_1 - .L_0)
	.align		4
.L_0:
        /*0004*/ 	.word	index@(triton_poi_fused__unsafe_index_add_convolution_mul_sigmoid_sub_63)
        /*0008*/ 	.word	0x00000018


	//----- nvinfo : EIATTR_MIN_STACK_SIZE
	.align		4
.L_1:
        /*000c*/ 	.byte	0x04, 0x12
        /*000e*/ 	.short	(.L_3 - .L_2)
	.align		4
.L_2:
        /*0010*/ 	.word	index@(triton_poi_fused__unsafe_index_add_convolution_mul_sigmoid_sub_63)
        /*0014*/ 	.word	0x00000000


	//----- nvinfo : EIATTR_FRAME_SIZE
	.align		4
.L_3:
        /*0018*/ 	.byte	0x04, 0x11
        /*001a*/ 	.short	(.L_5 - .L_4)
	.align		4
.L_4:
        /*001c*/ 	.word	index@(triton_poi_fused__unsafe_index_add_convolution_mul_sigmoid_sub_63)
        /*0020*/ 	.word	0x00000000


	//----- nvinfo : EIATTR_MIN_STACK_SIZE
	.align		4
.L_5:
        /*0024*/ 	.byte	0x04, 0x12
        /*0026*/ 	.short	(.L_7 - .L_6)
	.align		4
.L_6:
        /*0028*/ 	.word	index@(triton_poi_fused__unsafe_index_add_convolution_mul_sigmoid_sub_63)
        /*002c*/ 	.word	0x00000000
.L_7:


//--------------------- .nv.info.triton_poi_fused__unsafe_index_add_convolution_mul_sigmoid_sub_63 --------------------------
	.section	.nv.info.triton_poi_fused__unsafe_index_add_convolution_mul_sigmoid_sub_63,"",@"SHT_CUDA_INFO"
	.sectionflags	@""
	.align	4


	//----- nvinfo : EIATTR_CUDA_API_VERSION
	.align		4
        /*0000*/ 	.byte	0x04, 0x37
        /*0002*/ 	.short	(.L_9 - .L_8)
.L_8:
        /*0004*/ 	.word	0x0000007c


	//----- nvinfo : EIATTR_KPARAM_INFO
	.align		4
.L_9:
        /*0008*/ 	.byte	0x04, 0x17
        /*000a*/ 	.short	(.L_11 - .L_10)
.L_10:
        /*000c*/ 	.word	0x00000000
        /*0010*/ 	.short	0x0009
        /*0012*/ 	.short	0x0048
        /*0014*/ 	.byte	0x00, 0xf0, 0x11, 0x00


	//----- nvinfo : EIATTR_KPARAM_INFO
	.align		4
.L_11:
        /*0018*/ 	.byte	0x04, 0x17
        /*001a*/ 	.short	(.L_13 - .L_12)
.L_12:
        /*001c*/ 	.word	0x00000000
        /*0020*/ 	.short	0x0008
        /*0022*/ 	.short	0x0040
        /*0024*/ 	.byte	0x00, 0xf4, 0x21, 0x00


	//----- nvinfo : EIATTR_KPARAM_INFO
	.align		4
.L_13:
        /*0028*/ 	.byte	0x04, 0x17
        /*002a*/ 	.short	(.L_15 - .L_14)
.L_14:
        /*002c*/ 	.word	0x00000000
        /*0030*/ 	.short	0x0007
        /*0032*/ 	.short	0x0038
        /*0034*/ 	.byte	0x00, 0xf4, 0x21, 0x00


	//----- nvinfo : EIATTR_KPARAM_INFO
	.align		4
.L_15:
        /*0038*/ 	.byte	0x04, 0x17
        /*003a*/ 	.short	(.L_17 - .L_16)
.L_16:
        /*003c*/ 	.word	0x00000000
        /*0040*/ 	.short	0x0006
        /*0042*/ 	.short	0x0030
        /*0044*/ 	.byte	0x00, 0xf4, 0x21, 0x00


	//----- nvinfo : EIATTR_KPARAM_INFO
	.align		4
.L_17:
        /*0048*/ 	.byte	0x04, 0x17
        /*004a*/ 	.short	(.L_19 - .L_18)
.L_18:
        /*004c*/ 	.word	0x00000000
        /*0050*/ 	.short	0x0005
        /*0052*/ 	.short	0x0028
        /*0054*/ 	.byte	0x00, 0xf4, 0x21, 0x00


	//----- nvinfo : EIATTR_KPARAM_INFO
	.align		4
.L_19:
        /*0058*/ 	.byte	0x04, 0x17
        /*005a*/ 	.short	(.L_21 - .L_20)
.L_20:
        /*005c*/ 	.word	0x00000000
        /*0060*/ 	.short	0x0004
        /*0062*/ 	.short	0x0020
        /*0064*/ 	.byte	0x00, 0xf4, 0x21, 0x00


	//----- nvinfo : EIATTR_KPARAM_INFO
	.align		4
.L_21:
        /*0068*/ 	.byte	0x04, 0x17
        /*006a*/ 	.short	(.L_23 - .L_22)
.L_22:
        /*006c*/ 	.word	0x00000000
        /*0070*/ 	.short	0x0003
        /*0072*/ 	.short	0x0018
        /*0074*/ 	.byte	0x00, 0xf4, 0x21, 0x00


	//----- nvinfo : EIATTR_KPARAM_INFO
	.align		4
.L_23:
        /*0078*/ 	.byte	0x04, 0x17
        /*007a*/ 	.short	(.L_25 - .L_24)
.L_24:
        /*007c*/ 	.word	0x00000000
        /*0080*/ 	.short	0x0002
        /*0082*/ 	.short	0x0010
        /*0084*/ 	.byte	0x00, 0xf4, 0x21, 0x00


	//----- nvinfo : EIATTR_KPARAM_INFO
	.align		4
.L_25:
        /*0088*/ 	.byte	0x04, 0x17
        /*008a*/ 	.short	(.L_27 - .L_26)
.L_26:
        /*008c*/ 	.word	0x00000000
        /*0090*/ 	.short	0x0001
        /*0092*/ 	.short	0x0008
        /*0094*/ 	.byte	0x00, 0xf4, 0x21, 0x00


	//----- nvinfo : EIATTR_KPARAM_INFO
	.align		4
.L_27:
        /*0098*/ 	.byte	0x04, 0x17
        /*009a*/ 	.short	(.L_29 - .L_28)
.L_28:
        /*009c*/ 	.word	0x00000000
        /*00a0*/ 	.short	0x0000
        /*00a2*/ 	.short	0x0000
        /*00a4*/ 	.byte	0x00, 0xf4, 0x21, 0x00


	//----- nvinfo : EIATTR_SPARSE_MMA_MASK
	.align		4
.L_29:
        /*00a8*/ 	.byte	0x03, 0x50
        /*00aa*/ 	.short	0x0000


	//----- nvinfo : EIATTR_MAXREG_COUNT
	.align		4
        /*00ac*/ 	.byte	0x03, 0x1b
        /*00ae*/ 	.short	0x00ff


	//----- nvinfo : EIATTR_EXIT_INSTR_OFFSETS
	.align		4
        /*00b0*/ 	.byte	0x04, 0x1c
        /*00b2*/ 	.short	(.L_31 - .L_30)


	//   ....[0]....
.L_30:
        /*00b4*/ 	.word	0x000006a0


	//----- nvinfo : EIATTR_REQNTID
	.align		4
.L_31:
        /*00b8*/ 	.byte	0x04, 0x10
        /*00ba*/ 	.short	(.L_33 - .L_32)
.L_32:
        /*00bc*/ 	.word	0x00000080
        /*00c0*/ 	.word	0x00000001
        /*00c4*/ 	.word	0x00000001


	//----- nvinfo : EIATTR_CBANK_PARAM_SIZE
	.align		4
.L_33:
        /*00c8*/ 	.byte	0x03, 0x19
        /*00ca*/ 	.short	0x004c


	//----- nvinfo : EIATTR_PARAM_CBANK
	.align		4
        /*00cc*/ 	.byte	0x04, 0x0a
        /*00ce*/ 	.short	(.L_35 - .L_34)
	.align		4
.L_34:
        /*00d0*/ 	.word	index@(.nv.constant0.triton_poi_fused__unsafe_index_add_convolution_mul_sigmoid_sub_63)
        /*00d4*/ 	.short	0x0210
        /*00d6*/ 	.short	0x004c


	//----- nvinfo : EIATTR_SW_WAR
	.align		4
.L_35:
        /*00d8*/ 	.byte	0x04, 0x36
        /*00da*/ 	.short	(.L_37 - .L_36)
.L_36:
        /*00dc*/ 	.word	0x00000008
.L_37:


//--------------------- .nv.callgraph             --------------------------
	.section	.nv.callgraph,"",@"SHT_CUDA_CALLGRAPH"
	.align	4
	.sectionentsize	8
	.align		4
        /*0000*/ 	.word	0x00000000
	.align		4
        /*0004*/ 	.word	0xffffffff
	.align		4
        /*0008*/ 	.word	0x00000000
	.align		4
        /*000c*/ 	.word	0xfffffffe
	.align		4
        /*0010*/ 	.word	0x00000000
	.align		4
        /*0014*/ 	.word	0xfffffffd
	.align		4
        /*0018*/ 	.word	0x00000000
	.align		4
        /*001c*/ 	.word	0xfffffffc


//--------------------- .text.triton_poi_fused__unsafe_index_add_convolution_mul_sigmoid_sub_63 --------------------------
	.section	.text.triton_poi_fused__unsafe_index_add_convolution_mul_sigmoid_sub_63,"ax",@progbits
	.align	128
        .global         triton_poi_fused__unsafe_index_add_convolution_mul_sigmoid_sub_63
        .type           triton_poi_fused__unsafe_index_add_convolution_mul_sigmoid_sub_63,@function
        .size           triton_poi_fused__unsafe_index_add_convolution_mul_sigmoid_sub_63,(.L_x_1 - triton_poi_fused__unsafe_index_add_convolution_mul_sigmoid_sub_63)
        .other          triton_poi_fused__unsafe_index_add_convolution_mul_sigmoid_sub_63,@"STO_CUDA_ENTRY STV_DEFAULT"
triton_poi_fused__unsafe_index_add_convolution_mul_sigmoid_sub_63:
.text.triton_poi_fused__unsafe_index_add_convolution_mul_sigmoid_sub_63:
[----:B------:R-:W-:Y:S01]  /*0000*/  LDC R1, c[0x0][0x28] ;  /* 0x00000a00ff017b82 */ /* 0x000fe20000000800 */
[----:B------:R-:W1:Y:S07]  /*0010*/  S2R R3, SR_TID.X ;  /* 0x0000000000037919 */ /* 0x000e6e0000002100 */
[----:B------:R-:W2:Y:S01]  /*0020*/  LDC.64 R14, c[0x0][0x218] ;  /* 0x00008600ff0e7b82 */ /* 0x000ea20000000a00 */
[----:B------:R-:W-:Y:S01]  /*0030*/  ULDC.64 UR4, c[0x0][0x208] ;  /* 0x0000820000047ab9 */ /* 0x000fe20000000a00 */
[----:B------:R-:W-:Y:S01]  /*0040*/  ULDC.64 UR6, c[0x0][0x228] ;  /* 0x00008a0000067ab9 */ /* 0x000fe20000000a00 */
[----:B------:R-:W3:Y:S05]  /*0050*/  S2R R6, SR_CTAID.X ;  /* 0x0000000000067919 */ /* 0x000eea0000002500 */
[----:B------:R-:W4:Y:S08]  /*0060*/  LDC.64 R12, c[0x0][0x248] ;  /* 0x00009200ff0c7b82 */ /* 0x000f300000000a00 */
[----:B------:R-:W5:Y:S08]  /*0070*/  LDC.64 R4, c[0x0][0x220] ;  /* 0x00008800ff047b82 */ /* 0x000f700000000a00 */
[----:B------:R-:W5:Y:S01]  /*0080*/  LDC.64 R10, c[0x0][0x238] ;  /* 0x00008e00ff0a7b82 */ /* 0x000f620000000a00 */
[----:B-1----:R-:W-:-:S05]  /*0090*/  LOP3.LUT R3, R3, 0x7f, RZ, 0xc0, !PT ;  /* 0x0000007f03037812 */ /* 0x002fca00078ec0ff */
[----:B---3--:R-:W-:-:S05]  /*00a0*/  IMAD R0, R6, 0x80, R3 ;  /* 0x0000008006007824 */ /* 0x008fca00078e0203 */
[----:B------:R-:W-:-:S04]  /*00b0*/  SHF.R.S32.HI R3, RZ, 0x1f, R0 ;  /* 0x0000001fff037819 */ /* 0x000fc80000011400 */
[----:B------:R-:W-:-:S04]  /*00c0*/  LEA.HI R3, R3, R0, RZ, 0x6 ;  /* 0x0000000003037211 */ /* 0x000fc800078f30ff */
[----:B------:R-:W-:Y:S02]  /*00d0*/  SHF.R.S32.HI R2, RZ, 0x6, R3 ;  /* 0x00000006ff027819 */ /* 0x000fe40000011403 */
[----:B------:R-:W-:Y:S02]  /*00e0*/  LOP3.LUT R3, R3, 0xffffffc0, RZ, 0xc0, !PT ;  /* 0xffffffc003037812 */ /* 0x000fe400078ec0ff */
[----:B------:R-:W-:-:S03]  /*00f0*/  LEA.HI R7, R2, R2, RZ, 0x6 ;  /* 0x0000000202077211 */ /* 0x000fc600078f30ff */
[----:B------:R-:W-:Y:S01]  /*0100*/  IMAD.IADD R3, R0, 0x1, -R3 ;  /* 0x0000000100037824 */ /* 0x000fe200078e0a03 */
[----:B------:R-:W-:-:S05]  /*0110*/  LOP3.LUT R7, R7, 0xffffffc0, RZ, 0xc0, !PT ;  /* 0xffffffc007077812 */ /* 0x000fca00078ec0ff */
[----:B------:R-:W-:-:S04]  /*0120*/  IMAD.IADD R2, R2, 0x1, -R7 ;  /* 0x0000000102027824 */ /* 0x000fc800078e0a07 */
[----:B--2---:R-:W-:-:S05]  /*0130*/  IMAD.WIDE R14, R2, 0x8, R14 ;  /* 0x00000008020e7825 */ /* 0x004fca00078e020e */
[----:B------:R-:W2:Y:S01]  /*0140*/  LDG.E.EL.64 R8, desc[UR4][R14.64] ;  /* 0x000000040e087981 */ /* 0x000ea2000c2e1b00 */
[----:B----4-:R-:W-:-:S04]  /*0150*/  IMAD.WIDE R16, R2, 0x8, R12 ;  /* 0x0000000802107825 */ /* 0x010fc800078e020c */
[C---:B-----5:R-:W-:Y:S02]  /*0160*/  IMAD.WIDE R12, R3.reuse, 0x8, R4 ;  /* 0x00000008030c7825 */ /* 0x060fe400078e0204 */
[----:B------:R-:W3:Y:S02]  /*0170*/  LDG.E.EL.64 R4, desc[UR4][R16.64] ;  /* 0x0000000410047981 */ /* 0x000ee4000c2e1b00 */
[----:B0-----:R-:W-:Y:S02]  /*0180*/  IMAD.WIDE R10, R3, 0x8, R10 ;  /* 0x00000008030a7825 */ /* 0x001fe400078e020a */
[----:B------:R-:W4:Y:S04]  /*0190*/  LDG.E.EL.64 R12, desc[UR4][R12.64] ;  /* 0x000000040c0c7981 */ /* 0x000f28000c2e1b00 */
[----:B------:R-:W5:Y:S01]  /*01a0*/  LDG.E.EL.64 R10, desc[UR4][R10.64] ;  /* 0x000000040a0a7981 */ /* 0x000f62000c2e1b00 */
[----:B--2---:R-:W-:-:S04]  /*01b0*/  SHF.R.U32.HI R7, RZ, 0x1c, R9 ;  /* 0x0000001cff077819 */ /* 0x004fc80000011609 */
[----:B------:R-:W-:-:S04]  /*01c0*/  LOP3.LUT R7, R7, 0x8, RZ, 0xc0, !PT ;  /* 0x0000000807077812 */ /* 0x000fc800078ec0ff */
[----:B------:R-:W-:Y:S02]  /*01d0*/  IADD3 R8, P0, R8, R7, RZ ;  /* 0x0000000708087210 */ /* 0x000fe40007f1e0ff */
[----:B---3--:R-:W-:Y:S02]  /*01e0*/  SHF.R.U32.HI R7, RZ, 0x1c, R5 ;  /* 0x0000001cff077819 */ /* 0x008fe40000011605 */
[----:B----4-:R-:W-:Y:S02]  /*01f0*/  LEA R19, P1, R12, UR6, 0x2 ;  /* 0x000000060c137c11 */ /* 0x010fe4000f8210ff */
[----:B------:R-:W-:Y:S02]  /*0200*/  LOP3.LUT R7, R7, 0x8, RZ, 0xc0, !PT ;  /* 0x0000000807077812 */ /* 0x000fe400078ec0ff */
[----:B------:R-:W-:Y:S02]  /*0210*/  SHF.R.U32.HI R14, RZ, 0x1a, R13 ;  /* 0x0000001aff0e7819 */ /* 0x000fe4000001160d */
[----:B------:R-:W-:-:S02]  /*0220*/  IADD3.X R15, RZ, R9, RZ, P0, !PT ;  /* 0x00000009ff0f7210 */ /* 0x000fc400007fe4ff */
[----:B-----5:R-:W-:Y:S02]  /*0230*/  SHF.R.U32.HI R20, RZ, 0x1a, R11 ;  /* 0x0000001aff147819 */ /* 0x020fe4000001160b */
[----:B------:R-:W-:Y:S02]  /*0240*/  LEA.HI.X R9, R12, UR7, R13, 0x2, P1 ;  /* 0x000000070c097c11 */ /* 0x000fe400088f140d */
[----:B------:R-:W-:Y:S02]  /*0250*/  IADD3 R12, P2, R4, R7, RZ ;  /* 0x00000007040c7210 */ /* 0x000fe40007f5e0ff */
[----:B------:R-:W-:Y:S02]  /*0260*/  SHF.R.S32.HI R13, RZ, 0x18, R6 ;  /* 0x00000018ff0d7819 */ /* 0x000fe40000011406 */
[----:B------:R-:W-:Y:S01]  /*0270*/  LOP3.LUT R14, R14, 0x20, RZ, 0xc0, !PT ;  /* 0x000000200e0e7812 */ /* 0x000fe200078ec0ff */
[----:B------:R-:W-:Y:S01]  /*0280*/  IMAD.X R17, RZ, RZ, R5, P2 ;  /* 0x000000ffff117224 */ /* 0x000fe200010e0605 */
[----:B------:R-:W-:Y:S01]  /*0290*/  LEA R7, P0, R10, UR6, 0x2 ;  /* 0x000000060a077c11 */ /* 0x000fe2000f8010ff */
[----:B------:R-:W0:Y:S01]  /*02a0*/  LDC.64 R4, c[0x0][0x230] ;  /* 0x00008c00ff047b82 */ /* 0x000e220000000a00 */
[----:B------:R-:W-:-:S02]  /*02b0*/  LOP3.LUT R20, R20, 0x20, RZ, 0xc0, !PT ;  /* 0x0000002014147812 */ /* 0x000fc400078ec0ff */
[----:B------:R-:W-:Y:S02]  /*02c0*/  SGXT R13, R13, 0x1 ;  /* 0x000000010d0d781a */ /* 0x000fe40000000200 */
[----:B------:R-:W-:Y:S01]  /*02d0*/  IADD3 R14, P1, R14, R19, RZ ;  /* 0x000000130e0e7210 */ /* 0x000fe20007f3e0ff */
[----:B------:R-:W-:Y:S01]  /*02e0*/  IMAD.SHL.U32 R19, R8, 0x20, RZ ;  /* 0x0000002008137824 */ /* 0x000fe200078e00ff */
[----:B------:R-:W-:Y:S02]  /*02f0*/  LEA.HI.X R10, R10, UR7, R11, 0x2, P0 ;  /* 0x000000070a0a7c11 */ /* 0x000fe400080f140b */
[----:B------:R-:W-:Y:S01]  /*0300*/  IADD3 R20, P0, R20, R7, RZ ;  /* 0x0000000714147210 */ /* 0x000fe20007f1e0ff */
[----:B------:R-:W-:Y:S01]  /*0310*/  IMAD.X R21, RZ, RZ, R9, P1 ;  /* 0x000000ffff157224 */ /* 0x000fe200008e0609 */
[----:B------:R-:W-:Y:S01]  /*0320*/  LEA.HI R13, R13, R0, RZ, 0xc ;  /* 0x000000000d0d7211 */ /* 0x000fe200078f60ff */
[----:B------:R-:W1:Y:S01]  /*0330*/  LDC.64 R6, c[0x0][0x240] ;  /* 0x00009000ff067b82 */ /* 0x000e620000000a00 */
[----:B------:R-:W-:Y:S01]  /*0340*/  SHF.L.U64.HI R11, R8, 0x5, R15 ;  /* 0x00000005080b7819 */ /* 0x000fe2000001020f */
[----:B------:R-:W-:Y:S01]  /*0350*/  IMAD.X R9, RZ, RZ, R10, P0 ;  /* 0x000000ffff097224 */ /* 0x000fe200000e060a */
[----:B------:R-:W-:-:S02]  /*0360*/  SHF.L.U64.HI R18, R12, 0x5, R17 ;  /* 0x000000050c127819 */ /* 0x000fc40000010211 */
[----:B------:R-:W-:Y:S02]  /*0370*/  SHF.L.U32 R15, R12, 0x5, RZ ;  /* 0x000000050c0f7819 */ /* 0x000fe400000006ff */
[----:B------:R-:W-:Y:S02]  /*0380*/  IADD3 R12, P2, R20, R19, RZ ;  /* 0x00000013140c7210 */ /* 0x000fe40007f5e0ff */
[----:B------:R-:W-:Y:S02]  /*0390*/  SHF.R.S32.HI R10, RZ, 0xc, R13 ;  /* 0x0000000cff0a7819 */ /* 0x000fe4000001140d */
[----:B------:R-:W-:Y:S01]  /*03a0*/  IADD3 R16, P1, R19, R14, RZ ;  /* 0x0000000e13107210 */ /* 0x000fe20007f3e0ff */
[----:B------:R-:W-:Y:S01]  /*03b0*/  IMAD.X R13, R9, 0x1, R11, P2 ;  /* 0x00000001090d7824 */ /* 0x000fe200010e060b */
[----:B------:R-:W-:Y:S01]  /*03c0*/  IADD3 R14, P3, R15, R14, RZ ;  /* 0x0000000e0f0e7210 */ /* 0x000fe20007f7e0ff */
[----:B------:R-:W-:Y:S01]  /*03d0*/  IMAD.SHL.U32 R19, R10, 0x40, RZ ;  /* 0x000000400a137824 */ /* 0x000fe200078e00ff */
[----:B------:R-:W-:Y:S01]  /*03e0*/  IADD3 R8, P4, R15, R20, RZ ;  /* 0x000000140f087210 */ /* 0x000fe20007f9e0ff */
[----:B0-----:R-:W2:Y:S01]  /*03f0*/  LDG.E R4, desc[UR4][R4.64] ;  /* 0x0000000404047981 */ /* 0x001ea2000c1e1900 */
[----:B------:R-:W-:Y:S01]  /*0400*/  IADD3.X R17, R11, R21, RZ, P1, !PT ;  /* 0x000000150b117210 */ /* 0x000fe20000ffe4ff */
[----:B------:R-:W-:Y:S01]  /*0410*/  IMAD.X R15, R18, 0x1, R21, P3 ;  /* 0x00000001120f7824 */ /* 0x000fe200018e0615 */
[----:B------:R-:W0:Y:S01]  /*0420*/  LDC.64 R10, c[0x0][0x250] ;  /* 0x00009400ff0a7b82 */ /* 0x000e220000000a00 */
[----:B------:R-:W-:Y:S01]  /*0430*/  IADD3.X R9, R18, R9, RZ, P4, !PT ;  /* 0x0000000912097210 */ /* 0x000fe200027fe4ff */
[----:B------:R-:W-:-:S04]  /*0440*/  IMAD.WIDE R12, R19, 0x4, R12 ;  /* 0x00000004130c7825 */ /* 0x000fc800078e020c */
[C---:B------:R-:W-:Y:S02]  /*0450*/  IMAD.WIDE R16, R19.reuse, 0x4, R16 ;  /* 0x0000000413107825 */ /* 0x040fe400078e0210 */
[----:B------:R-:W2:Y:S02]  /*0460*/  LDG.E.EL R13, desc[UR4][R12.64] ;  /* 0x000000040c0d7981 */ /* 0x000ea4000c2e1900 */
[C---:B------:R-:W-:Y:S02]  /*0470*/  IMAD.WIDE R14, R19.reuse, 0x4, R14 ;  /* 0x00000004130e7825 */ /* 0x040fe400078e020e */
[----:B------:R-:W3:Y:S02]  /*0480*/  LDG.E.EL R17, desc[UR4][R16.64] ;  /* 0x0000000410117981 */ /* 0x000ee4000c2e1900 */
[----:B------:R-:W-:Y:S02]  /*0490*/  IMAD.WIDE R8, R19, 0x4, R8 ;  /* 0x0000000413087825 */ /* 0x000fe400078e0208 */
[----:B------:R-:W4:Y:S02]  /*04a0*/  LDG.E.EL R15, desc[UR4][R14.64] ;  /* 0x000000040e0f7981 */ /* 0x000f24000c2e1900 */
[----:B-1----:R-:W-:-:S02]  /*04b0*/  IMAD.WIDE R6, R3, 0x4, R6 ;  /* 0x0000000403067825 */ /* 0x002fc400078e0206 */
[----:B------:R-:W5:Y:S04]  /*04c0*/  LDG.E.EL R9, desc[UR4][R8.64] ;  /* 0x0000000408097981 */ /* 0x000f68000c2e1900 */
[----:B------:R-:W5:Y:S01]  /*04d0*/  LDG.E.EL R6, desc[UR4][R6.64] ;  /* 0x0000000406067981 */ /* 0x000f62000c2e1900 */
[----:B0-----:R-:W-:-:S06]  /*04e0*/  IMAD.WIDE R10, R2, 0x4, R10 ;  /* 0x00000004020a7825 */ /* 0x001fcc00078e020a */
[----:B------:R-:W5:Y:S01]  /*04f0*/  LDG.E.EL R10, desc[UR4][R10.64] ;  /* 0x000000040a0a7981 */ /* 0x000f62000c2e1900 */
[C---:B--2---:R-:W-:Y:S01]  /*0500*/  FADD R2, R4.reuse, R13 ;  /* 0x0000000d04027221 */ /* 0x044fe20000000000 */
[C---:B---3--:R-:W-:Y:S01]  /*0510*/  FADD R3, R4.reuse, R17 ;  /* 0x0000001104037221 */ /* 0x048fe20000000000 */
[C---:B----4-:R-:W-:Y:S01]  /*0520*/  FADD R19, R4.reuse, R15 ;  /* 0x0000000f04137221 */ /* 0x050fe20000000000 */
[----:B-----5:R-:W-:Y:S02]  /*0530*/  FADD R4, R4, R9 ;  /* 0x0000000904047221 */ /* 0x020fe40000000000 */
[----:B------:R-:W-:Y:S02]  /*0540*/  FADD R2, -R3, R2 ;  /* 0x0000000203027221 */ /* 0x000fe40000000100 */
[----:B------:R-:W-:Y:S02]  /*0550*/  FADD R4, -R19, R4 ;  /* 0x0000000413047221 */ /* 0x000fe40000000100 */
[----:B------:R-:W-:-:S02]  /*0560*/  FFMA R3, R6, R2, R3 ;  /* 0x0000000206037223 */ /* 0x000fc40000000003 */
[----:B------:R-:W-:-:S04]  /*0570*/  FFMA R4, R6, R4, R19 ;  /* 0x0000000406047223 */ /* 0x000fc80000000013 */
[----:B------:R-:W-:-:S04]  /*0580*/  FADD R4, -R3, R4 ;  /* 0x0000000403047221 */ /* 0x000fc80000000100 */
[----:B------:R-:W-:-:S04]  /*0590*/  FFMA R4, R10, R4, R3 ;  /* 0x000000040a047223 */ /* 0x000fc80000000003 */
[----:B------:R-:W-:-:S04]  /*05a0*/  FADD R4, RZ, -R4 ;  /* 0x80000004ff047221 */ /* 0x000fc80000000000 */
[----:B------:R-:W-:-:S05]  /*05b0*/  FMUL R4, R4, 1.4426950216293334961 ;  /* 0x3fb8aa3b04047820 */ /* 0x000fca0000400000 */
[----:B------:R-:W-:-:S13]  /*05c0*/  FSETP.GEU.AND P0, PT, R4, -126, PT ;  /* 0xc2fc00000400780b */ /* 0x000fda0003f0e000 */
[----:B------:R-:W-:-:S04]  /*05d0*/  @!P0 FMUL R4, R4, 0.5 ;  /* 0x3f00000004048820 */ /* 0x000fc80000400000 */
[----:B------:R-:W0:Y:S02]  /*05e0*/  MUFU.EX2 R2, R4 ;  /* 0x0000000400027308 */ /* 0x000e240000000800 */
[----:B0-----:R-:W-:-:S04]  /*05f0*/  @!P0 FMUL R2, R2, R2 ;  /* 0x0000000202028220 */ /* 0x001fc80000400000 */
[----:B------:R-:W-:Y:S02]  /*0600*/  FADD R5, R2, 1 ;  /* 0x3f80000002057421 */ /* 0x000fe40000000000 */
[----:B------:R-:W0:Y:S03]  /*0610*/  LDC.64 R2, c[0x0][0x210] ;  /* 0x00008400ff027b82 */ /* 0x000e260000000a00 */
[----:B------:R-:W-:Y:S01]  /*0620*/  FSETP.GT.AND P0, PT, R5, 8.50705917302346158658e+37, PT ;  /* 0x7e8000000500780b */ /* 0x000fe20003f04000 */
[----:B------:R-:W-:-:S12]  /*0630*/  HFMA2.MMA R6, -RZ, RZ, 1.625, 0 ;  /* 0x3e800000ff067435 */ /* 0x000fd800000001ff */
[----:B------:R-:W-:-:S06]  /*0640*/  @P0 FMUL R5, R5, 0.25 ;  /* 0x3e80000005050820 */ /* 0x000fcc0000400000 */
[----:B------:R-:W1:Y:S01]  /*0650*/  MUFU.RCP R5, R5 ;  /* 0x0000000500057308 */ /* 0x000e620000001000 */
[----:B------:R-:W-:Y:S01]  /*0660*/  FSEL R6, R6, 1, P0 ;  /* 0x3f80000006067808 */ /* 0x000fe20000000000 */
[----:B0-----:R-:W-:-:S04]  /*0670*/  IMAD.WIDE R2, R0, 0x4, R2 ;  /* 0x0000000400027825 */ /* 0x001fc800078e0202 */
[----:B-1----:R-:W-:-:S05]  /*0680*/  FMUL R7, R5, R6 ;  /* 0x0000000605077220 */ /* 0x002fca0000400000 */
[----:B------:R-:W-:Y:S01]  /*0690*/  STG.E desc[UR4][R2.64], R7 ;  /* 0x0000000702007986 */ /* 0x000fe2000c101904 */
[----:B------:R-:W-:Y:S05]  /*06a0*/  EXIT ;  /* 0x000000000000794d */ /* 0x000fea0003800000 */
.L_x_0:
[----:B------:R-:W-:-:S00]  /*06b0*/  BRA `(.L_x_0) ;  /* 0xfffffffc00fc7947 */ /* 0x000fc0000383ffff */
[----:B------:R-:W-:-:S00]  /*06c0*/  NOP ;  /* 0x0000000000007918 */ /* 0x000fc00000000000 */
        /* <DEDUP_REMOVED lines=11> */
.L_x_1:


//--------------------- .nv.constant0.triton_poi_fused__unsafe_index_add_convolution_mul_sigmoid_sub_63 --------------------------
	.section	.nv.constant0.triton_poi_fused__unsafe_index_add_convolution_mul_sigmoid_sub_63,"a",@progbits
	.sectionflags	@""
	.align	4
.nv.constant0.triton_poi_fused__unsafe_index_add_convolution_mul_sigmoid_sub_63:
	.zero		604
